//
// Generated by NVIDIA NVVM Compiler
//
// Compiler Build ID: CL-36424714
// Cuda compilation tools, release 13.0, V13.0.88
// Based on NVVM 20.0.0
//

.version 9.0
.target sm_100
.address_size 64

	// .globl	_Z13double_valuesPfi

.visible .entry _Z13double_valuesPfi(
	.param .u64 .ptr .align 1 _Z13double_valuesPfi_param_0,
	.param .u32 _Z13double_valuesPfi_param_1
)
{
	.reg .pred 	%p<2>;
	.reg .b32 	%r<6>;
	.reg .b32 	%f<3>;
	.reg .b64 	%rd<5>;

	ld.param.u64 	%rd1, [_Z13double_valuesPfi_param_0];
	ld.param.u32 	%r2, [_Z13double_valuesPfi_param_1];
	mov.u32 	%r3, %ctaid.x;
	mov.u32 	%r4, %ntid.x;
	mov.u32 	%r5, %tid.x;
	mad.lo.s32 	%r1, %r3, %r4, %r5;
	setp.ge.s32 	%p1, %r1, %r2;
	@%p1 bra 	$L__BB0_2;
	cvta.to.global.u64 	%rd2, %rd1;
	mul.wide.s32 	%rd3, %r1, 4;
	add.s64 	%rd4, %rd2, %rd3;
	ld.global.f32 	%f1, [%rd4];
	add.f32 	%f2, %f1, %f1;
	st.global.f32 	[%rd4], %f2;
$L__BB0_2:
	ret;

}


// ===== COMPILED SASS (sm_100) =====

	.target	sm_100

	.elftype	@"ET_EXEC"


//--------------------- .note.nv.tkinfo           --------------------------
	.section	.note.nv.tkinfo,"",@"SHT_NOTE"
	.sectionflags	@"SHF_NOTE_NV_TKINFO"
	.tkinfo
        /*0018*/ 	.word	0x00000002
        /*0030*/ 	.string	""
        /*0030*/ 	.string	"ptxas"
        /*0030*/ 	.string	"Cuda compilation tools, release 13.0, V13.0.88"
        /*0030*/ 	.string	"Build cuda_13.0.r13.0/compiler.36424714_0"
        /*0030*/ 	.string	"-arch sm_100 -m 64 "



//--------------------- .note.nv.cuinfo           --------------------------
	.section	.note.nv.cuinfo,"",@"SHT_NOTE"
	.sectionflags	@"SHF_NOTE_NV_CUINFO"
        /*0018*/ 	.short	0x0002
        /*001a*/ 	.short	0x0064
        /*001c*/ 	.short	0x0082
	.zero		2


//--------------------- .nv.info                  --------------------------
	.section	.nv.info,"",@"SHT_CUDA_INFO"
	.align	4


	//----- nvinfo : EIATTR_REGCOUNT
	.align		4
        /*0000*/ 	.byte	0x04, 0x2f
        /*0002*/ 	.short	(.L_1 - .L_0)
	.align		4
.L_0:
        /*0004*/ 	.word	index@(_Z13double_valuesPfi)
        /*0008*/ 	.word	0x00000008


	//----- nvinfo : EIATTR_FRAME_SIZE
	.align		4
.L_1:
        /*000c*/ 	.byte	0x04, 0x11
        /*000e*/ 	.short	(.L_3 - .L_2)
	.align		4
.L_2:
        /*0010*/ 	.word	index@(_Z13double_valuesPfi)
        /*0014*/ 	.word	0x00000000


	//----- nvinfo : EIATTR_MIN_STACK_SIZE
	.align		4
.L_3:
        /*0018*/ 	.byte	0x04, 0x12
        /*001a*/ 	.short	(.L_5 - .L_4)
	.align		4
.L_4:
        /*001c*/ 	.word	index@(_Z13double_valuesPfi)
        /*0020*/ 	.word	0x00000000
.L_5:


//--------------------- .nv.compat                --------------------------
	.section	.nv.compat,"",@"SHT_CUDA_COMPAT_INFO"
	.align	4
        /*0000*/ 	.byte	0x02, 0x09, 0x00, 0x00, 0x02, 0x02, 0x01, 0x00, 0x02, 0x05, 0x05, 0x00, 0x03, 0x07, 0x01, 0x01
        /*0010*/ 	.byte	0x02, 0x03, 0x00, 0x00, 0x02, 0x06, 0x01, 0x00, 0x04, 0x0b, 0x08, 0x00, 0x09, 0x00, 0x00, 0x00
        /*0020*/ 	.byte	0x00, 0x00, 0x00, 0x00


//--------------------- .nv.info._Z13double_valuesPfi --------------------------
	.section	.nv.info._Z13double_valuesPfi,"",@"SHT_CUDA_INFO"
	.sectionflags	@""
	.align	4


	//----- nvinfo : EIATTR_CUDA_API_VERSION
	.align		4
        /*0000*/ 	.byte	0x04, 0x37
        /*0002*/ 	.short	(.L_7 - .L_6)
.L_6:
        /*0004*/ 	.word	0x00000082


	//----- nvinfo : EIATTR_KPARAM_INFO
	.align		4
.L_7:
        /*0008*/ 	.byte	0x04, 0x17
        /*000a*/ 	.short	(.L_9 - .L_8)
.L_8:
        /*000c*/ 	.word	0x00000000
        /*0010*/ 	.short	0x0001
        /*0012*/ 	.short	0x0008
        /*0014*/ 	.byte	0x00, 0xf0, 0x11, 0x00


	//----- nvinfo : EIATTR_KPARAM_INFO
	.align		4
.L_9:
        /*0018*/ 	.byte	0x04, 0x17
        /*001a*/ 	.short	(.L_11 - .L_10)
.L_10:
        /*001c*/ 	.word	0x00000000
        /*0020*/ 	.short	0x0000
        /*0022*/ 	.short	0x0000
        /*0024*/ 	.byte	0x00, 0xf5, 0x21, 0x00


	//----- nvinfo : EIATTR_SPARSE_MMA_MASK
	.align		4
.L_11:
        /*0028*/ 	.byte	0x03, 0x50
        /*002a*/ 	.short	0x0000


	//----- nvinfo : EIATTR_MAXREG_COUNT
	.align		4
        /*002c*/ 	.byte	0x03, 0x1b
        /*002e*/ 	.short	0x00ff


	//----- nvinfo : EIATTR_MERCURY_ISA_VERSION
	.align		4
        /*0030*/ 	.byte	0x03, 0x5f
        /*0032*/ 	.short	0x0101


	//----- nvinfo : EIATTR_VRC_CTA_INIT_COUNT
	.align		4
        /*0034*/ 	.byte	0x02, 0x4a
	.zero		1
	.zero		1


	//----- nvinfo : EIATTR_EXIT_INSTR_OFFSETS
	.align		4
        /*0038*/ 	.byte	0x04, 0x1c
        /*003a*/ 	.short	(.L_13 - .L_12)


	//   ....[0]....
.L_12:
        /*003c*/ 	.word	0x00000070


	//   ....[1]....
        /*0040*/ 	.word	0x000000e0


	//----- nvinfo : EIATTR_CBANK_PARAM_SIZE
	.align		4
.L_13:
        /*0044*/ 	.byte	0x03, 0x19
        /*0046*/ 	.short	0x000c


	//----- nvinfo : EIATTR_PARAM_CBANK
	.align		4
        /*0048*/ 	.byte	0x04, 0x0a
        /*004a*/ 	.short	(.L_15 - .L_14)
	.align		4
.L_14:
        /*004c*/ 	.word	index@(.nv.constant0._Z13double_valuesPfi)
        /*0050*/ 	.short	0x0380
        /*0052*/ 	.short	0x000c


	//----- nvinfo : EIATTR_SW_WAR
	.align		4
.L_15:
        /*0054*/ 	.byte	0x04, 0x36
        /*0056*/ 	.short	(.L_17 - .L_16)
.L_16:
        /*0058*/ 	.word	0x00000008
.L_17:


//--------------------- .nv.callgraph             --------------------------
	.section	.nv.callgraph,"",@"SHT_CUDA_CALLGRAPH"
	.align	4
	.sectionentsize	8
	.align		4
        /*0000*/ 	.word	0x00000000
	.align		4
        /*0004*/ 	.word	0xffffffff
	.align		4
        /*0008*/ 	.word	0x00000000
	.align		4
        /*000c*/ 	.word	0xfffffffe
	.align		4
        /*0010*/ 	.word	0x00000000
	.align		4
        /*0014*/ 	.word	0xfffffffd
	.align		4
        /*0018*/ 	.word	0x00000000
	.align		4
        /*001c*/ 	.word	0xfffffffc


//--------------------- .text._Z13double_valuesPfi --------------------------
	.section	.text._Z13double_valuesPfi,"ax",@progbits
	.align	128
        .global         _Z13double_valuesPfi
        .type           _Z13double_valuesPfi,@function
        .size           _Z13double_valuesPfi,(.L_x_1 - _Z13double_valuesPfi)
        .other          _Z13double_valuesPfi,@"STO_CUDA_ENTRY STV_DEFAULT"
_Z13double_valuesPfi:
.text._Z13double_valuesPfi:
[----:B------:R-:W-:Y:S01]  /*0000*/  LDC R1, c[0x0][0x37c] ;  /* 0x0000df00ff017b82 */ /* 0x000fe20000000800 */
[----:B------:R-:W0:Y:S07]  /*0010*/  S2R R0, SR_TID.X ;  /* 0x0000000000007919 */ /* 0x000e2e0000002100 */
[----:B------:R-:W0:Y:S01]  /*0020*/  S2UR UR4, SR_CTAID.X ;  /* 0x00000000000479c3 */ /* 0x000e220000002500 */
[----:B------:R-:W1:Y:S07]  /*0030*/  LDCU UR5, c[0x0][0x388] ;  /* 0x00007100ff0577ac */ /* 0x000e6e0008000800 */
[----:B------:R-:W0:Y:S02]  /*0040*/  LDC R5, c[0x0][0x360] ;  /* 0x0000d800ff057b82 */ /* 0x000e240000000800 */
[----:B0-----:R-:W-:-:S05]  /*0050*/  IMAD R5, R5, UR4, R0 ;  /* 0x0000000405057c24 */ /* 0x001fca000f8e0200 */
[----:B-1----:R-:W-:-:S13]  /*0060*/  ISETP.GE.AND P0, PT, R5, UR5, PT ;  /* 0x0000000505007c0c */ /* 0x002fda000bf06270 */
[----:B------:R-:W-:Y:S05]  /*0070*/  @P0 EXIT ;  /* 0x000000000000094d */ /* 0x000fea0003800000 */
[----:B------:R-:W0:Y:S01]  /*0080*/  LDC.64 R2, c[0x0][0x380] ;  /* 0x0000e000ff027b82 */ /* 0x000e220000000a00 */
[----:B------:R-:W1:Y:S01]  /*0090*/  LDCU.64 UR4, c[0x0][0x358] ;  /* 0x00006b00ff0477ac */ /* 0x000e620008000a00 */
[----:B0-----:R-:W-:-:S05]  /*00a0*/  IMAD.WIDE R2, R5, 0x4, R2 ;  /* 0x0000000405027825 */ /* 0x001fca00078e0202 */
[----:B-1----:R-:W2:Y:S02]  /*00b0*/  LDG.E R0, desc[UR4][R2.64] ;  /* 0x0000000402007981 */ /* 0x002ea4000c1e1900 */
[----:B--2---:R-:W-:-:S05]  /*00c0*/  FADD R5, R0, R0 ;  /* 0x0000000000057221 */ /* 0x004fca0000000000 */
[----:B------:R-:W-:Y:S01]  /*00d0*/  STG.E desc[UR4][R2.64], R5 ;  /* 0x0000000502007986 */ /* 0x000fe2000c101904 */
[----:B------:R-:W-:Y:S05]  /*00e0*/  EXIT ;  /* 0x000000000000794d */ /* 0x000fea0003800000 */
.L_x_0:
[----:B------:R-:W-:-:S00]  /*00f0*/  BRA `(.L_x_0) ;  /* 0xfffffffc00fc7947 */ /* 0x000fc0000383ffff */
[----:B------:R-:W-:-:S00]  /*0100*/  NOP ;  /* 0x0000000000007918 */ /* 0x000fc00000000000 */
[----:B------:R-:W-:-:S00]  /*0110*/  NOP ;  /* 0x0000000000007918 */ /* 0x000fc00000000000 */
[----:B------:R-:W-:-:S00]  /*0120*/  NOP ;  /* 0x0000000000007918 */ /* 0x000fc00000000000 */
[----:B------:R-:W-:-:S00]  /*0130*/  NOP ;  /* 0x0000000000007918 */ /* 0x000fc00000000000 */
[----:B------:R-:W-:-:S00]  /*0140*/  NOP ;  /* 0x0000000000007918 */ /* 0x000fc00000000000 */
[----:B------:R-:W-:-:S00]  /*0150*/  NOP ;  /* 0x0000000000007918 */ /* 0x000fc00000000000 */
[----:B------:R-:W-:-:S00]  /*0160*/  NOP ;  /* 0x0000000000007918 */ /* 0x000fc00000000000 */
[----:B------:R-:W-:-:S00]  /*0170*/  NOP ;  /* 0x0000000000007918 */ /* 0x000fc00000000000 */
.L_x_1:


//--------------------- .nv.shared.reserved.0     --------------------------
	.section	.nv.shared.reserved.0,"aw",@nobits
	.weak		__nv_reservedSMEM_offset_0_alias
	.size		__nv_reservedSMEM_offset_0_alias, 0, 64
	.other		__nv_reservedSMEM_offset_0_alias,@"STO_CUDA_RESERVED_SHARED STV_DEFAULT"
__nv_reservedSMEM_offset_0_alias:
	.zero		0
	.zero		64


//--------------------- .nv.constant0._Z13double_valuesPfi --------------------------
	.section	.nv.constant0._Z13double_valuesPfi,"a",@progbits
	.sectionflags	@""
	.align	4
.nv.constant0._Z13double_valuesPfi:
	.zero		908


//--------------------- SYMBOLS --------------------------

	.type		.nv.reservedSmem.offset0,@object
	.size		.nv.reservedSmem.offset0,0x4
